//
// Generated by NVIDIA NVVM Compiler
//
// Compiler Build ID: CL-36424714
// Cuda compilation tools, release 13.0, V13.0.88
// Based on NVVM 20.0.0
//

.version 9.0
.target sm_100
.address_size 64

	// .globl	_Z4loopPjS_S_j

.visible .entry _Z4loopPjS_S_j(
	.param .u64 .ptr .align 1 _Z4loopPjS_S_j_param_0,
	.param .u64 .ptr .align 1 _Z4loopPjS_S_j_param_1,
	.param .u64 .ptr .align 1 _Z4loopPjS_S_j_param_2,
	.param .u32 _Z4loopPjS_S_j_param_3
)
{
	.reg .pred 	%p<10>;
	.reg .b32 	%r<40>;
	.reg .b64 	%rd<11>;

	ld.param.u64 	%rd2, [_Z4loopPjS_S_j_param_0];
	ld.param.u32 	%r16, [_Z4loopPjS_S_j_param_3];
	cvta.to.global.u64 	%rd1, %rd2;
	setp.eq.s32 	%p1, %r16, 0;
	@%p1 bra 	$L__BB0_14;
	and.b32  	%r1, %r16, 7;
	add.s32 	%r2, %r1, -1;
	and.b32  	%r3, %r16, 3;
	and.b32  	%r4, %r16, -8;
	and.b32  	%r5, %r16, 1;
	mov.b32 	%r35, 0;
$L__BB0_2:
	setp.lt.u32 	%p2, %r16, 8;
	add.s32 	%r7, %r35, %r16;
	mov.b32 	%r38, 0;
	@%p2 bra 	$L__BB0_5;
	mov.b32 	%r36, 0;
$L__BB0_4:
	.pragma "nounroll";
	add.s32 	%r20, %r7, %r36;
	mul.wide.u32 	%rd3, %r36, 4;
	add.s64 	%rd4, %rd1, %rd3;
	st.global.u32 	[%rd4], %r20;
	add.s32 	%r21, %r20, 1;
	st.global.u32 	[%rd4+4], %r21;
	add.s32 	%r22, %r20, 2;
	st.global.u32 	[%rd4+8], %r22;
	add.s32 	%r23, %r20, 3;
	st.global.u32 	[%rd4+12], %r23;
	add.s32 	%r24, %r20, 4;
	st.global.u32 	[%rd4+16], %r24;
	add.s32 	%r25, %r20, 5;
	st.global.u32 	[%rd4+20], %r25;
	add.s32 	%r26, %r20, 6;
	st.global.u32 	[%rd4+24], %r26;
	add.s32 	%r27, %r20, 7;
	st.global.u32 	[%rd4+28], %r27;
	add.s32 	%r36, %r36, 8;
	setp.ne.s32 	%p3, %r36, %r4;
	mov.u32 	%r38, %r4;
	@%p3 bra 	$L__BB0_4;
$L__BB0_5:
	setp.eq.s32 	%p4, %r1, 0;
	@%p4 bra 	$L__BB0_13;
	setp.lt.u32 	%p5, %r2, 3;
	@%p5 bra 	$L__BB0_8;
	add.s32 	%r28, %r7, %r38;
	mul.wide.u32 	%rd5, %r38, 4;
	add.s64 	%rd6, %rd1, %rd5;
	st.global.u32 	[%rd6], %r28;
	add.s32 	%r29, %r28, 1;
	st.global.u32 	[%rd6+4], %r29;
	add.s32 	%r30, %r28, 2;
	st.global.u32 	[%rd6+8], %r30;
	add.s32 	%r31, %r28, 3;
	st.global.u32 	[%rd6+12], %r31;
	add.s32 	%r38, %r38, 4;
$L__BB0_8:
	setp.eq.s32 	%p6, %r3, 0;
	@%p6 bra 	$L__BB0_13;
	setp.eq.s32 	%p7, %r3, 1;
	@%p7 bra 	$L__BB0_11;
	add.s32 	%r32, %r7, %r38;
	mul.wide.u32 	%rd7, %r38, 4;
	add.s64 	%rd8, %rd1, %rd7;
	st.global.u32 	[%rd8], %r32;
	add.s32 	%r33, %r32, 1;
	st.global.u32 	[%rd8+4], %r33;
	add.s32 	%r38, %r38, 2;
$L__BB0_11:
	setp.eq.s32 	%p8, %r5, 0;
	@%p8 bra 	$L__BB0_13;
	add.s32 	%r34, %r7, %r38;
	mul.wide.u32 	%rd9, %r38, 4;
	add.s64 	%rd10, %rd1, %rd9;
	st.global.u32 	[%rd10], %r34;
$L__BB0_13:
	add.s32 	%r35, %r35, 1;
	setp.ne.s32 	%p9, %r35, 10;
	@%p9 bra 	$L__BB0_2;
$L__BB0_14:
	ret;

}


// ===== COMPILED SASS (sm_100) =====

	.target	sm_100

	.elftype	@"ET_EXEC"


//--------------------- .note.nv.tkinfo           --------------------------
	.section	.note.nv.tkinfo,"",@"SHT_NOTE"
	.sectionflags	@"SHF_NOTE_NV_TKINFO"
	.tkinfo
        /*0018*/ 	.word	0x00000002
        /*0030*/ 	.string	""
        /*0030*/ 	.string	"ptxas"
        /*0030*/ 	.string	"Cuda compilation tools, release 13.0, V13.0.88"
        /*0030*/ 	.string	"Build cuda_13.0.r13.0/compiler.36424714_0"
        /*0030*/ 	.string	"-arch sm_100 -m 64 "



//--------------------- .note.nv.cuinfo           --------------------------
	.section	.note.nv.cuinfo,"",@"SHT_NOTE"
	.sectionflags	@"SHF_NOTE_NV_CUINFO"
        /*0018*/ 	.short	0x0002
        /*001a*/ 	.short	0x0064
        /*001c*/ 	.short	0x0082
	.zero		2


//--------------------- .nv.info                  --------------------------
	.section	.nv.info,"",@"SHT_CUDA_INFO"
	.align	4


	//----- nvinfo : EIATTR_REGCOUNT
	.align		4
        /*0000*/ 	.byte	0x04, 0x2f
        /*0002*/ 	.short	(.L_1 - .L_0)
	.align		4
.L_0:
        /*0004*/ 	.word	index@(_Z4loopPjS_S_j)
        /*0008*/ 	.word	0x0000001a


	//----- nvinfo : EIATTR_FRAME_SIZE
	.align		4
.L_1:
        /*000c*/ 	.byte	0x04, 0x11
        /*000e*/ 	.short	(.L_3 - .L_2)
	.align		4
.L_2:
        /*0010*/ 	.word	index@(_Z4loopPjS_S_j)
        /*0014*/ 	.word	0x00000000


	//----- nvinfo : EIATTR_MIN_STACK_SIZE
	.align		4
.L_3:
        /*0018*/ 	.byte	0x04, 0x12
        /*001a*/ 	.short	(.L_5 - .L_4)
	.align		4
.L_4:
        /*001c*/ 	.word	index@(_Z4loopPjS_S_j)
        /*0020*/ 	.word	0x00000000
.L_5:


//--------------------- .nv.compat                --------------------------
	.section	.nv.compat,"",@"SHT_CUDA_COMPAT_INFO"
	.align	4
        /*0000*/ 	.byte	0x02, 0x09, 0x00, 0x00, 0x02, 0x02, 0x01, 0x00, 0x02, 0x05, 0x05, 0x00, 0x03, 0x07, 0x01, 0x01
        /*0010*/ 	.byte	0x02, 0x03, 0x00, 0x00, 0x02, 0x06, 0x01, 0x00, 0x04, 0x0b, 0x08, 0x00, 0x09, 0x00, 0x00, 0x00
        /*0020*/ 	.byte	0x00, 0x00, 0x00, 0x00


//--------------------- .nv.info._Z4loopPjS_S_j   --------------------------
	.section	.nv.info._Z4loopPjS_S_j,"",@"SHT_CUDA_INFO"
	.sectionflags	@""
	.align	4


	//----- nvinfo : EIATTR_CUDA_API_VERSION
	.align		4
        /*0000*/ 	.byte	0x04, 0x37
        /*0002*/ 	.short	(.L_7 - .L_6)
.L_6:
        /*0004*/ 	.word	0x00000082


	//----- nvinfo : EIATTR_KPARAM_INFO
	.align		4
.L_7:
        /*0008*/ 	.byte	0x04, 0x17
        /*000a*/ 	.short	(.L_9 - .L_8)
.L_8:
        /*000c*/ 	.word	0x00000000
        /*0010*/ 	.short	0x0003
        /*0012*/ 	.short	0x0018
        /*0014*/ 	.byte	0x00, 0xf0, 0x11, 0x00


	//----- nvinfo : EIATTR_KPARAM_INFO
	.align		4
.L_9:
        /*0018*/ 	.byte	0x04, 0x17
        /*001a*/ 	.short	(.L_11 - .L_10)
.L_10:
        /*001c*/ 	.word	0x00000000
        /*0020*/ 	.short	0x0002
        /*0022*/ 	.short	0x0010
        /*0024*/ 	.byte	0x00, 0xf5, 0x21, 0x00


	//----- nvinfo : EIATTR_KPARAM_INFO
	.align		4
.L_11:
        /*0028*/ 	.byte	0x04, 0x17
        /*002a*/ 	.short	(.L_13 - .L_12)
.L_12:
        /*002c*/ 	.word	0x00000000
        /*0030*/ 	.short	0x0001
        /*0032*/ 	.short	0x0008
        /*0034*/ 	.byte	0x00, 0xf5, 0x21, 0x00


	//----- nvinfo : EIATTR_KPARAM_INFO
	.align		4
.L_13:
        /*0038*/ 	.byte	0x04, 0x17
        /*003a*/ 	.short	(.L_15 - .L_14)
.L_14:
        /*003c*/ 	.word	0x00000000
        /*0040*/ 	.short	0x0000
        /*0042*/ 	.short	0x0000
        /*0044*/ 	.byte	0x00, 0xf5, 0x21, 0x00


	//----- nvinfo : EIATTR_SPARSE_MMA_MASK
	.align		4
.L_15:
        /*0048*/ 	.byte	0x03, 0x50
        /*004a*/ 	.short	0x0000


	//----- nvinfo : EIATTR_MAXREG_COUNT
	.align		4
        /*004c*/ 	.byte	0x03, 0x1b
        /*004e*/ 	.short	0x00ff


	//----- nvinfo : EIATTR_MERCURY_ISA_VERSION
	.align		4
        /*0050*/ 	.byte	0x03, 0x5f
        /*0052*/ 	.short	0x0101


	//----- nvinfo : EIATTR_VRC_CTA_INIT_COUNT
	.align		4
        /*0054*/ 	.byte	0x02, 0x4a
	.zero		1
	.zero		1


	//----- nvinfo : EIATTR_EXIT_INSTR_OFFSETS
	.align		4
        /*0058*/ 	.byte	0x04, 0x1c
        /*005a*/ 	.short	(.L_17 - .L_16)


	//   ....[0]....
.L_16:
        /*005c*/ 	.word	0x00000030


	//   ....[1]....
        /*0060*/ 	.word	0x00000480


	//----- nvinfo : EIATTR_CBANK_PARAM_SIZE
	.align		4
.L_17:
        /*0064*/ 	.byte	0x03, 0x19
        /*0066*/ 	.short	0x001c


	//----- nvinfo : EIATTR_PARAM_CBANK
	.align		4
        /*0068*/ 	.byte	0x04, 0x0a
        /*006a*/ 	.short	(.L_19 - .L_18)
	.align		4
.L_18:
        /*006c*/ 	.word	index@(.nv.constant0._Z4loopPjS_S_j)
        /*0070*/ 	.short	0x0380
        /*0072*/ 	.short	0x001c


	//----- nvinfo : EIATTR_SW_WAR
	.align		4
.L_19:
        /*0074*/ 	.byte	0x04, 0x36
        /*0076*/ 	.short	(.L_21 - .L_20)
.L_20:
        /*0078*/ 	.word	0x00000008
.L_21:


//--------------------- .nv.callgraph             --------------------------
	.section	.nv.callgraph,"",@"SHT_CUDA_CALLGRAPH"
	.align	4
	.sectionentsize	8
	.align		4
        /*0000*/ 	.word	0x00000000
	.align		4
        /*0004*/ 	.word	0xffffffff
	.align		4
        /*0008*/ 	.word	0x00000000
	.align		4
        /*000c*/ 	.word	0xfffffffe
	.align		4
        /*0010*/ 	.word	0x00000000
	.align		4
        /*0014*/ 	.word	0xfffffffd
	.align		4
        /*0018*/ 	.word	0x00000000
	.align		4
        /*001c*/ 	.word	0xfffffffc


//--------------------- .text._Z4loopPjS_S_j      --------------------------
	.section	.text._Z4loopPjS_S_j,"ax",@progbits
	.align	128
        .global         _Z4loopPjS_S_j
        .type           _Z4loopPjS_S_j,@function
        .size           _Z4loopPjS_S_j,(.L_x_7 - _Z4loopPjS_S_j)
        .other          _Z4loopPjS_S_j,@"STO_CUDA_ENTRY STV_DEFAULT"
_Z4loopPjS_S_j:
.text._Z4loopPjS_S_j:
[----:B------:R-:W-:Y:S01]  /*0000*/  LDC R1, c[0x0][0x37c] ;  /* 0x0000df00ff017b82 */ /* 0x000fe20000000800 */
[----:B------:R-:W0:Y:S02]  /*0010*/  LDCU UR5, c[0x0][0x398] ;  /* 0x00007300ff0577ac */ /* 0x000e240008000800 */
[----:B0-----:R-:W-:-:S13]  /*0020*/  ISETP.NE.AND P0, PT, RZ, UR5, PT ;  /* 0x00000005ff007c0c */ /* 0x001fda000bf05270 */
[----:B------:R-:W-:Y:S05]  /*0030*/  @!P0 EXIT ;  /* 0x000000000000894d */ /* 0x000fea0003800000 */
[----:B------:R-:W-:Y:S02]  /*0040*/  ULOP3.LUT UR6, UR5, 0x7, URZ, 0xc0, !UPT ;  /* 0x0000000705067892 */ /* 0x000fe4000f8ec0ff */
[----:B------:R-:W-:Y:S02]  /*0050*/  ULOP3.LUT UR7, UR5, 0x3, URZ, 0xc0, !UPT ;  /* 0x0000000305077892 */ /* 0x000fe4000f8ec0ff */
[----:B------:R-:W-:Y:S01]  /*0060*/  UIADD3 UR4, UPT, UPT, UR6, -0x1, URZ ;  /* 0xffffffff06047890 */ /* 0x000fe2000fffe0ff */
[----:B------:R-:W0:Y:S03]  /*0070*/  LDCU.64 UR8, c[0x0][0x358] ;  /* 0x00006b00ff0877ac */ /* 0x000e260008000a00 */
[----:B------:R-:W-:Y:S02]  /*0080*/  UISETP.GE.U32.AND UP1, UPT, UR4, 0x3, UPT ;  /* 0x000000030400788c */ /* 0x000fe4000bf26070 */
[----:B------:R-:W-:Y:S01]  /*0090*/  ULOP3.LUT UR5, UR5, 0xfffffff8, URZ, 0xc0, !UPT ;  /* 0xfffffff805057892 */ /* 0x000fe2000f8ec0ff */
[----:B------:R-:W-:-:S11]  /*00a0*/  UMOV UR4, URZ ;  /* 0x000000ff00047c82 */ /* 0x000fd60008000000 */
.L_x_5:
[----:B-1----:R-:W1:Y:S01]  /*00b0*/  LDC R6, c[0x0][0x398] ;  /* 0x0000e600ff067b82 */ /* 0x002e620000000800 */
[----:B------:R-:W-:Y:S01]  /*00c0*/  IMAD.MOV.U32 R7, RZ, RZ, RZ ;  /* 0x000000ffff077224 */ /* 0x000fe200078e00ff */
[C---:B-1----:R-:W-:Y:S01]  /*00d0*/  ISETP.GE.U32.AND P0, PT, R6.reuse, 0x8, PT ;  /* 0x000000080600780c */ /* 0x042fe20003f06070 */
[----:B------:R-:W-:Y:S01]  /*00e0*/  VIADD R0, R6, UR4 ;  /* 0x0000000406007c36 */ /* 0x000fe20008000000 */
[----:B------:R-:W-:-:S04]  /*00f0*/  UIADD3 UR4, UPT, UPT, UR4, 0x1, URZ ;  /* 0x0000000104047890 */ /* 0x000fc8000fffe0ff */
[----:B------:R-:W-:-:S07]  /*0100*/  UISETP.NE.AND UP0, UPT, UR4, 0xa, UPT ;  /* 0x0000000a0400788c */ /* 0x000fce000bf05270 */
[----:B--23--:R-:W-:Y:S05]  /*0110*/  @!P0 BRA `(.L_x_0) ;  /* 0x00000000005c8947 */ /* 0x00cfea0003800000 */
[----:B------:R-:W1:Y:S01]  /*0120*/  LDC.64 R4, c[0x0][0x380] ;  /* 0x0000e000ff047b82 */ /* 0x000e620000000a00 */
[----:B------:R-:W-:-:S07]  /*0130*/  HFMA2 R7, -RZ, RZ, 0, 0 ;  /* 0x00000000ff077431 */ /* 0x000fce00000001ff */
.L_x_1:
[----:B--2---:R-:W-:Y:S02]  /*0140*/  IMAD.IADD R9, R0, 0x1, R7 ;  /* 0x0000000100097824 */ /* 0x004fe400078e0207 */
[----:B-1----:R-:W-:-:S03]  /*0150*/  IMAD.WIDE.U32 R2, R7, 0x4, R4 ;  /* 0x0000000407027825 */ /* 0x002fc600078e0004 */
[----:B------:R-:W-:Y:S01]  /*0160*/  IADD3 R11, PT, PT, R9, 0x1, RZ ;  /* 0x00000001090b7810 */ /* 0x000fe20007ffe0ff */
[----:B------:R-:W-:Y:S01]  /*0170*/  VIADD R7, R7, 0x8 ;  /* 0x0000000807077836 */ /* 0x000fe20000000000 */
[C---:B------:R-:W-:Y:S01]  /*0180*/  IADD3 R15, PT, PT, R9.reuse, 0x3, RZ ;  /* 0x00000003090f7810 */ /* 0x040fe20007ffe0ff */
[C---:B------:R-:W-:Y:S01]  /*0190*/  VIADD R13, R9.reuse, 0x2 ;  /* 0x00000002090d7836 */ /* 0x040fe20000000000 */
[C---:B------:R-:W-:Y:S01]  /*01a0*/  IADD3 R19, PT, PT, R9.reuse, 0x5, RZ ;  /* 0x0000000509137810 */ /* 0x040fe20007ffe0ff */
[----:B------:R-:W-:Y:S01]  /*01b0*/  VIADD R17, R9, 0x4 ;  /* 0x0000000409117836 */ /* 0x000fe20000000000 */
[----:B------:R-:W-:Y:S01]  /*01c0*/  ISETP.NE.AND P0, PT, R7, UR5, PT ;  /* 0x0000000507007c0c */ /* 0x000fe2000bf05270 */
[C---:B------:R-:W-:Y:S01]  /*01d0*/  VIADD R21, R9.reuse, 0x6 ;  /* 0x0000000609157836 */ /* 0x040fe20000000000 */
[----:B------:R-:W-:Y:S01]  /*01e0*/  IADD3 R23, PT, PT, R9, 0x7, RZ ;  /* 0x0000000709177810 */ /* 0x000fe20007ffe0ff */
[----:B0-----:R2:W-:Y:S04]  /*01f0*/  STG.E desc[UR8][R2.64], R9 ;  /* 0x0000000902007986 */ /* 0x0015e8000c101908 */
[----:B------:R2:W-:Y:S04]  /*0200*/  STG.E desc[UR8][R2.64+0x4], R11 ;  /* 0x0000040b02007986 */ /* 0x0005e8000c101908 */
[----:B------:R2:W-:Y:S04]  /*0210*/  STG.E desc[UR8][R2.64+0x8], R13 ;  /* 0x0000080d02007986 */ /* 0x0005e8000c101908 */
[----:B------:R2:W-:Y:S04]  /*0220*/  STG.E desc[UR8][R2.64+0xc], R15 ;  /* 0x00000c0f02007986 */ /* 0x0005e8000c101908 */
[----:B------:R2:W-:Y:S04]  /*0230*/  STG.E desc[UR8][R2.64+0x10], R17 ;  /* 0x0000101102007986 */ /* 0x0005e8000c101908 */
[----:B------:R2:W-:Y:S04]  /*0240*/  STG.E desc[UR8][R2.64+0x14], R19 ;  /* 0x0000141302007986 */ /* 0x0005e8000c101908 */
[----:B------:R2:W-:Y:S04]  /*0250*/  STG.E desc[UR8][R2.64+0x18], R21 ;  /* 0x0000181502007986 */ /* 0x0005e8000c101908 */
[----:B------:R2:W-:Y:S01]  /*0260*/  STG.E desc[UR8][R2.64+0x1c], R23 ;  /* 0x00001c1702007986 */ /* 0x0005e2000c101908 */
[----:B------:R-:W-:Y:S05]  /*0270*/  @P0 BRA `(.L_x_1) ;  /* 0xfffffffc00b00947 */ /* 0x000fea000383ffff */
[----:B------:R-:W-:-:S07]  /*0280*/  MOV R7, UR5 ;  /* 0x0000000500077c02 */ /* 0x000fce0008000f00 */
.L_x_0:
[----:B------:R-:W-:-:S09]  /*0290*/  UISETP.NE.AND UP2, UPT, UR6, URZ, UPT ;  /* 0x000000ff0600728c */ /* 0x000fd2000bf45270 */
[----:B------:R-:W-:Y:S05]  /*02a0*/  BRA.U !UP2, `(.L_x_2) ;  /* 0x000000010a707547 */ /* 0x000fea000b800000 */
[----:B------:R-:W-:Y:S01]  /*02b0*/  UISETP.NE.AND UP2, UPT, UR7, URZ, UPT ;  /* 0x000000ff0700728c */ /* 0x000fe2000bf45270 */
[----:B------:R-:W-:Y:S10]  /*02c0*/  BRA.U !UP1, `(.L_x_3) ;  /* 0x00000001092c7547 */ /* 0x000ff4000b800000 */
[----:B--2---:R-:W1:Y:S01]  /*02d0*/  LDC.64 R2, c[0x0][0x380] ;  /* 0x0000e000ff027b82 */ /* 0x004e620000000a00 */
[----:B------:R-:W-:-:S04]  /*02e0*/  IMAD.IADD R5, R0, 0x1, R7 ;  /* 0x0000000100057824 */ /* 0x000fc800078e0207 */
[C---:B------:R-:W-:Y:S01]  /*02f0*/  VIADD R11, R5.reuse, 0x2 ;  /* 0x00000002050b7836 */ /* 0x040fe20000000000 */
[C---:B------:R-:W-:Y:S02]  /*0300*/  IADD3 R9, PT, PT, R5.reuse, 0x1, RZ ;  /* 0x0000000105097810 */ /* 0x040fe40007ffe0ff */
[----:B------:R-:W-:Y:S01]  /*0310*/  IADD3 R13, PT, PT, R5, 0x3, RZ ;  /* 0x00000003050d7810 */ /* 0x000fe20007ffe0ff */
[----:B-1----:R-:W-:-:S04]  /*0320*/  IMAD.WIDE.U32 R2, R7, 0x4, R2 ;  /* 0x0000000407027825 */ /* 0x002fc800078e0002 */
[----:B------:R-:W-:Y:S01]  /*0330*/  VIADD R7, R7, 0x4 ;  /* 0x0000000407077836 */ /* 0x000fe20000000000 */
[----:B0-----:R1:W-:Y:S04]  /*0340*/  STG.E desc[UR8][R2.64], R5 ;  /* 0x0000000502007986 */ /* 0x0013e8000c101908 */
[----:B------:R1:W-:Y:S04]  /*0350*/  STG.E desc[UR8][R2.64+0x4], R9 ;  /* 0x0000040902007986 */ /* 0x0003e8000c101908 */
[----:B------:R1:W-:Y:S04]  /*0360*/  STG.E desc[UR8][R2.64+0x8], R11 ;  /* 0x0000080b02007986 */ /* 0x0003e8000c101908 */
[----:B------:R1:W-:Y:S02]  /*0370*/  STG.E desc[UR8][R2.64+0xc], R13 ;  /* 0x00000c0d02007986 */ /* 0x0003e4000c101908 */
.L_x_3:
[----:B------:R-:W-:Y:S05]  /*0380*/  BRA.U !UP2, `(.L_x_2) ;  /* 0x000000010a387547 */ /* 0x000fea000b800000 */
[----:B------:R-:W-:Y:S01]  /*0390*/  LOP3.LUT P0, RZ, R6, 0x1, RZ, 0xc0, !PT ;  /* 0x0000000106ff7812 */ /* 0x000fe2000780c0ff */
[----:B------:R-:W-:-:S12]  /*03a0*/  UISETP.NE.AND UP2, UPT, UR7, 0x1, UPT ;  /* 0x000000010700788c */ /* 0x000fd8000bf45270 */
[----:B-1----:R-:W1:Y:S01]  /*03b0*/  @P0 LDC.64 R4, c[0x0][0x380] ;  /* 0x0000e000ff040b82 */ /* 0x002e620000000a00 */
[----:B------:R-:W-:Y:S05]  /*03c0*/  BRA.U !UP2, `(.L_x_4) ;  /* 0x000000010a1c7547 */ /* 0x000fea000b800000 */
[----:B--2---:R-:W2:Y:S01]  /*03d0*/  LDC.64 R2, c[0x0][0x380] ;  /* 0x0000e000ff027b82 */ /* 0x004ea20000000a00 */
[----:B------:R-:W-:-:S05]  /*03e0*/  IADD3 R9, PT, PT, R0, R7, RZ ;  /* 0x0000000700097210 */ /* 0x000fca0007ffe0ff */
[----:B------:R-:W-:Y:S02]  /*03f0*/  VIADD R11, R9, 0x1 ;  /* 0x00000001090b7836 */ /* 0x000fe40000000000 */
[C---:B--2---:R-:W-:Y:S01]  /*0400*/  IMAD.WIDE.U32 R2, R7.reuse, 0x4, R2 ;  /* 0x0000000407027825 */ /* 0x044fe200078e0002 */
[----:B------:R-:W-:-:S04]  /*0410*/  IADD3 R7, PT, PT, R7, 0x2, RZ ;  /* 0x0000000207077810 */ /* 0x000fc80007ffe0ff */
[----:B0-----:R3:W-:Y:S04]  /*0420*/  STG.E desc[UR8][R2.64], R9 ;  /* 0x0000000902007986 */ /* 0x0017e8000c101908 */
[----:B------:R3:W-:Y:S02]  /*0430*/  STG.E desc[UR8][R2.64+0x4], R11 ;  /* 0x0000040b02007986 */ /* 0x0007e4000c101908 */
.L_x_4:
[----:B--23--:R-:W-:Y:S01]  /*0440*/  @P0 IADD3 R9, PT, PT, R0, R7, RZ ;  /* 0x0000000700090210 */ /* 0x00cfe20007ffe0ff */
[----:B-1----:R-:W-:-:S05]  /*0450*/  @P0 IMAD.WIDE.U32 R2, R7, 0x4, R4 ;  /* 0x0000000407020825 */ /* 0x002fca00078e0004 */
[----:B0-----:R3:W-:Y:S02]  /*0460*/  @P0 STG.E desc[UR8][R2.64], R9 ;  /* 0x0000000902000986 */ /* 0x0017e4000c101908 */
.L_x_2:
[----:B------:R-:W-:Y:S05]  /*0470*/  BRA.U UP0, `(.L_x_5) ;  /* 0xfffffffd000c7547 */ /* 0x000fea000b83ffff */
[----:B0-----:R-:W-:Y:S05]  /*0480*/  EXIT ;  /* 0x000000000000794d */ /* 0x001fea0003800000 */
.L_x_6:
[----:B------:R-:W-:-:S00]  /*0490*/  BRA `(.L_x_6) ;  /* 0xfffffffc00fc7947 */ /* 0x000fc0000383ffff */
[----:B------:R-:W-:-:S00]  /*04a0*/  NOP ;  /* 0x0000000000007918 */ /* 0x000fc00000000000 */
        /* <DEDUP_REMOVED lines=13> */
.L_x_7:


//--------------------- .nv.shared.reserved.0     --------------------------
	.section	.nv.shared.reserved.0,"aw",@nobits
	.weak		__nv_reservedSMEM_offset_0_alias
	.size		__nv_reservedSMEM_offset_0_alias, 0, 64
	.other		__nv_reservedSMEM_offset_0_alias,@"STO_CUDA_RESERVED_SHARED STV_DEFAULT"
__nv_reservedSMEM_offset_0_alias:
	.zero		0
	.zero		64


//--------------------- .nv.constant0._Z4loopPjS_S_j --------------------------
	.section	.nv.constant0._Z4loopPjS_S_j,"a",@progbits
	.sectionflags	@""
	.align	4
.nv.constant0._Z4loopPjS_S_j:
	.zero		924


//--------------------- SYMBOLS --------------------------

	.type		.nv.reservedSmem.offset0,@object
	.size		.nv.reservedSmem.offset0,0x4
